//
// Generated by NVIDIA NVVM Compiler
//
// Compiler Build ID: CL-36424714
// Cuda compilation tools, release 13.0, V13.0.88
// Based on NVVM 20.0.0
//

.version 9.0
.target sm_100
.address_size 64

	// .globl	_Z4heatPdS_S_S_S_Pi

.visible .entry _Z4heatPdS_S_S_S_Pi(
	.param .u64 .ptr .align 1 _Z4heatPdS_S_S_S_Pi_param_0,
	.param .u64 .ptr .align 1 _Z4heatPdS_S_S_S_Pi_param_1,
	.param .u64 .ptr .align 1 _Z4heatPdS_S_S_S_Pi_param_2,
	.param .u64 .ptr .align 1 _Z4heatPdS_S_S_S_Pi_param_3,
	.param .u64 .ptr .align 1 _Z4heatPdS_S_S_S_Pi_param_4,
	.param .u64 .ptr .align 1 _Z4heatPdS_S_S_S_Pi_param_5
)
{
	.reg .pred 	%p<5>;
	.reg .b32 	%r<12>;
	.reg .b64 	%rd<26>;
	.reg .b64 	%fd<21>;

	ld.param.u64 	%rd6, [_Z4heatPdS_S_S_S_Pi_param_0];
	ld.param.u64 	%rd7, [_Z4heatPdS_S_S_S_Pi_param_1];
	ld.param.u64 	%rd3, [_Z4heatPdS_S_S_S_Pi_param_2];
	ld.param.u64 	%rd4, [_Z4heatPdS_S_S_S_Pi_param_3];
	ld.param.u64 	%rd5, [_Z4heatPdS_S_S_S_Pi_param_4];
	ld.param.u64 	%rd8, [_Z4heatPdS_S_S_S_Pi_param_5];
	cvta.to.global.u64 	%rd1, %rd7;
	cvta.to.global.u64 	%rd2, %rd6;
	cvta.to.global.u64 	%rd9, %rd8;
	mov.u32 	%r3, %tid.x;
	mov.u32 	%r4, %ctaid.x;
	mov.u32 	%r5, %ntid.x;
	mad.lo.s32 	%r1, %r4, %r5, %r3;
	ld.global.u32 	%r2, [%rd9];
	setp.lt.s32 	%p1, %r1, %r2;
	@%p1 bra 	$L__BB0_2;
	add.s32 	%r6, %r2, -1;
	mul.lo.s32 	%r7, %r6, %r2;
	setp.lt.s32 	%p2, %r1, %r7;
	@%p2 bra 	$L__BB0_3;
$L__BB0_2:
	mul.wide.s32 	%rd23, %r1, 8;
	add.s64 	%rd24, %rd2, %rd23;
	ld.global.f64 	%fd20, [%rd24];
	add.s64 	%rd25, %rd1, %rd23;
	st.global.f64 	[%rd25], %fd20;
	bra.uni 	$L__BB0_7;
$L__BB0_3:
	rem.s32 	%r8, %r1, %r2;
	setp.eq.s32 	%p3, %r8, 0;
	@%p3 bra 	$L__BB0_5;
	add.s32 	%r9, %r1, 1;
	rem.s32 	%r10, %r9, %r2;
	setp.ne.s32 	%p4, %r10, 0;
	@%p4 bra 	$L__BB0_6;
$L__BB0_5:
	mul.wide.s32 	%rd20, %r1, 8;
	add.s64 	%rd21, %rd2, %rd20;
	ld.global.f64 	%fd19, [%rd21];
	add.s64 	%rd22, %rd1, %rd20;
	st.global.f64 	[%rd22], %fd19;
	bra.uni 	$L__BB0_7;
$L__BB0_6:
	mul.wide.s32 	%rd10, %r1, 8;
	add.s64 	%rd11, %rd2, %rd10;
	ld.global.f64 	%fd1, [%rd11];
	cvta.to.global.u64 	%rd12, %rd5;
	ld.global.f64 	%fd2, [%rd12];
	cvta.to.global.u64 	%rd13, %rd4;
	ld.global.f64 	%fd3, [%rd13];
	mul.f64 	%fd4, %fd2, %fd3;
	cvta.to.global.u64 	%rd14, %rd3;
	ld.global.f64 	%fd5, [%rd14];
	mul.f64 	%fd6, %fd5, %fd5;
	div.rn.f64 	%fd7, %fd4, %fd6;
	ld.global.f64 	%fd8, [%rd11+8];
	ld.global.f64 	%fd9, [%rd11+-8];
	add.f64 	%fd10, %fd8, %fd9;
	add.f64 	%fd11, %fd1, %fd1;
	sub.f64 	%fd12, %fd10, %fd11;
	fma.rn.f64 	%fd13, %fd7, %fd12, %fd1;
	sub.s32 	%r11, %r1, %r2;
	mul.wide.s32 	%rd15, %r11, 8;
	add.s64 	%rd16, %rd2, %rd15;
	ld.global.f64 	%fd14, [%rd16];
	mul.wide.s32 	%rd17, %r2, 8;
	add.s64 	%rd18, %rd11, %rd17;
	ld.global.f64 	%fd15, [%rd18];
	add.f64 	%fd16, %fd14, %fd15;
	sub.f64 	%fd17, %fd16, %fd11;
	fma.rn.f64 	%fd18, %fd7, %fd17, %fd13;
	add.s64 	%rd19, %rd1, %rd10;
	st.global.f64 	[%rd19], %fd18;
$L__BB0_7:
	ret;

}


// ===== COMPILED SASS (sm_100) =====

	.target	sm_100

	.elftype	@"ET_EXEC"


//--------------------- .note.nv.tkinfo           --------------------------
	.section	.note.nv.tkinfo,"",@"SHT_NOTE"
	.sectionflags	@"SHF_NOTE_NV_TKINFO"
	.tkinfo
        /*0018*/ 	.word	0x00000002
        /*0030*/ 	.string	""
        /*0030*/ 	.string	"ptxas"
        /*0030*/ 	.string	"Cuda compilation tools, release 13.0, V13.0.88"
        /*0030*/ 	.string	"Build cuda_13.0.r13.0/compiler.36424714_0"
        /*0030*/ 	.string	"-arch sm_100 -m 64 "



//--------------------- .note.nv.cuinfo           --------------------------
	.section	.note.nv.cuinfo,"",@"SHT_NOTE"
	.sectionflags	@"SHF_NOTE_NV_CUINFO"
        /*0018*/ 	.short	0x0002
        /*001a*/ 	.short	0x0064
        /*001c*/ 	.short	0x0082
	.zero		2


//--------------------- .nv.info                  --------------------------
	.section	.nv.info,"",@"SHT_CUDA_INFO"
	.align	4


	//----- nvinfo : EIATTR_REGCOUNT
	.align		4
        /*0000*/ 	.byte	0x04, 0x2f
        /*0002*/ 	.short	(.L_1 - .L_0)
	.align		4
.L_0:
        /*0004*/ 	.word	index@(_Z4heatPdS_S_S_S_Pi)
        /*0008*/ 	.word	0x0000001d


	//----- nvinfo : EIATTR_FRAME_SIZE
	.align		4
.L_1:
        /*000c*/ 	.byte	0x04, 0x11
        /*000e*/ 	.short	(.L_3 - .L_2)
	.align		4
.L_2:
        /*0010*/ 	.word	index@($__internal_0_$__cuda_sm20_div_rn_f64_full)
        /*0014*/ 	.word	0x00000000


	//----- nvinfo : EIATTR_FRAME_SIZE
	.align		4
.L_3:
        /*0018*/ 	.byte	0x04, 0x11
        /*001a*/ 	.short	(.L_5 - .L_4)
	.align		4
.L_4:
        /*001c*/ 	.word	index@(_Z4heatPdS_S_S_S_Pi)
        /*0020*/ 	.word	0x00000000


	//----- nvinfo : EIATTR_MIN_STACK_SIZE
	.align		4
.L_5:
        /*0024*/ 	.byte	0x04, 0x12
        /*0026*/ 	.short	(.L_7 - .L_6)
	.align		4
.L_6:
        /*0028*/ 	.word	index@(_Z4heatPdS_S_S_S_Pi)
        /*002c*/ 	.word	0x00000000
.L_7:


//--------------------- .nv.compat                --------------------------
	.section	.nv.compat,"",@"SHT_CUDA_COMPAT_INFO"
	.align	4
        /*0000*/ 	.byte	0x02, 0x09, 0x00, 0x00, 0x02, 0x02, 0x01, 0x00, 0x02, 0x05, 0x05, 0x00, 0x03, 0x07, 0x01, 0x01
        /*0010*/ 	.byte	0x02, 0x03, 0x00, 0x00, 0x02, 0x06, 0x01, 0x00, 0x04, 0x0b, 0x08, 0x00, 0x01, 0x00, 0x00, 0x00
        /*0020*/ 	.byte	0x00, 0x00, 0x00, 0x00


//--------------------- .nv.info._Z4heatPdS_S_S_S_Pi --------------------------
	.section	.nv.info._Z4heatPdS_S_S_S_Pi,"",@"SHT_CUDA_INFO"
	.sectionflags	@""
	.align	4


	//----- nvinfo : EIATTR_CUDA_API_VERSION
	.align		4
        /*0000*/ 	.byte	0x04, 0x37
        /*0002*/ 	.short	(.L_9 - .L_8)
.L_8:
        /*0004*/ 	.word	0x00000082


	//----- nvinfo : EIATTR_KPARAM_INFO
	.align		4
.L_9:
        /*0008*/ 	.byte	0x04, 0x17
        /*000a*/ 	.short	(.L_11 - .L_10)
.L_10:
        /*000c*/ 	.word	0x00000000
        /*0010*/ 	.short	0x0005
        /*0012*/ 	.short	0x0028
        /*0014*/ 	.byte	0x00, 0xf5, 0x21, 0x00


	//----- nvinfo : EIATTR_KPARAM_INFO
	.align		4
.L_11:
        /*0018*/ 	.byte	0x04, 0x17
        /*001a*/ 	.short	(.L_13 - .L_12)
.L_12:
        /*001c*/ 	.word	0x00000000
        /*0020*/ 	.short	0x0004
        /*0022*/ 	.short	0x0020
        /*0024*/ 	.byte	0x00, 0xf5, 0x21, 0x00


	//----- nvinfo : EIATTR_KPARAM_INFO
	.align		4
.L_13:
        /*0028*/ 	.byte	0x04, 0x17
        /*002a*/ 	.short	(.L_15 - .L_14)
.L_14:
        /*002c*/ 	.word	0x00000000
        /*0030*/ 	.short	0x0003
        /*0032*/ 	.short	0x0018
        /*0034*/ 	.byte	0x00, 0xf5, 0x21, 0x00


	//----- nvinfo : EIATTR_KPARAM_INFO
	.align		4
.L_15:
        /*0038*/ 	.byte	0x04, 0x17
        /*003a*/ 	.short	(.L_17 - .L_16)
.L_16:
        /*003c*/ 	.word	0x00000000
        /*0040*/ 	.short	0x0002
        /*0042*/ 	.short	0x0010
        /*0044*/ 	.byte	0x00, 0xf5, 0x21, 0x00


	//----- nvinfo : EIATTR_KPARAM_INFO
	.align		4
.L_17:
        /*0048*/ 	.byte	0x04, 0x17
        /*004a*/ 	.short	(.L_19 - .L_18)
.L_18:
        /*004c*/ 	.word	0x00000000
        /*0050*/ 	.short	0x0001
        /*0052*/ 	.short	0x0008
        /*0054*/ 	.byte	0x00, 0xf5, 0x21, 0x00


	//----- nvinfo : EIATTR_KPARAM_INFO
	.align		4
.L_19:
        /*0058*/ 	.byte	0x04, 0x17
        /*005a*/ 	.short	(.L_21 - .L_20)
.L_20:
        /*005c*/ 	.word	0x00000000
        /*0060*/ 	.short	0x0000
        /*0062*/ 	.short	0x0000
        /*0064*/ 	.byte	0x00, 0xf5, 0x21, 0x00


	//----- nvinfo : EIATTR_SPARSE_MMA_MASK
	.align		4
.L_21:
        /*0068*/ 	.byte	0x03, 0x50
        /*006a*/ 	.short	0x0000


	//----- nvinfo : EIATTR_MAXREG_COUNT
	.align		4
        /*006c*/ 	.byte	0x03, 0x1b
        /*006e*/ 	.short	0x00ff


	//----- nvinfo : EIATTR_MERCURY_ISA_VERSION
	.align		4
        /*0070*/ 	.byte	0x03, 0x5f
        /*0072*/ 	.short	0x0101


	//----- nvinfo : EIATTR_VRC_CTA_INIT_COUNT
	.align		4
        /*0074*/ 	.byte	0x02, 0x4a
	.zero		1
	.zero		1


	//----- nvinfo : EIATTR_EXIT_INSTR_OFFSETS
	.align		4
        /*0078*/ 	.byte	0x04, 0x1c
        /*007a*/ 	.short	(.L_23 - .L_22)


	//   ....[0]....
.L_22:
        /*007c*/ 	.word	0x00000130


	//   ....[1]....
        /*0080*/ 	.word	0x00000420


	//   ....[2]....
        /*0084*/ 	.word	0x00000720


	//----- nvinfo : EIATTR_CRS_STACK_SIZE
	.align		4
.L_23:
        /*0088*/ 	.byte	0x04, 0x1e
        /*008a*/ 	.short	(.L_25 - .L_24)
.L_24:
        /*008c*/ 	.word	0x00000000


	//----- nvinfo : EIATTR_CBANK_PARAM_SIZE
	.align		4
.L_25:
        /*0090*/ 	.byte	0x03, 0x19
        /*0092*/ 	.short	0x0030


	//----- nvinfo : EIATTR_PARAM_CBANK
	.align		4
        /*0094*/ 	.byte	0x04, 0x0a
        /*0096*/ 	.short	(.L_27 - .L_26)
	.align		4
.L_26:
        /*0098*/ 	.word	index@(.nv.constant0._Z4heatPdS_S_S_S_Pi)
        /*009c*/ 	.short	0x0380
        /*009e*/ 	.short	0x0030


	//----- nvinfo : EIATTR_SW_WAR
	.align		4
.L_27:
        /*00a0*/ 	.byte	0x04, 0x36
        /*00a2*/ 	.short	(.L_29 - .L_28)
.L_28:
        /*00a4*/ 	.word	0x00000008
.L_29:


//--------------------- .nv.callgraph             --------------------------
	.section	.nv.callgraph,"",@"SHT_CUDA_CALLGRAPH"
	.align	4
	.sectionentsize	8
	.align		4
        /*0000*/ 	.word	0x00000000
	.align		4
        /*0004*/ 	.word	0xffffffff
	.align		4
        /*0008*/ 	.word	0x00000000
	.align		4
        /*000c*/ 	.word	0xfffffffe
	.align		4
        /*0010*/ 	.word	0x00000000
	.align		4
        /*0014*/ 	.word	0xfffffffd
	.align		4
        /*0018*/ 	.word	0x00000000
	.align		4
        /*001c*/ 	.word	0xfffffffc


//--------------------- .text._Z4heatPdS_S_S_S_Pi --------------------------
	.section	.text._Z4heatPdS_S_S_S_Pi,"ax",@progbits
	.align	128
        .global         _Z4heatPdS_S_S_S_Pi
        .type           _Z4heatPdS_S_S_S_Pi,@function
        .size           _Z4heatPdS_S_S_S_Pi,(.L_x_11 - _Z4heatPdS_S_S_S_Pi)
        .other          _Z4heatPdS_S_S_S_Pi,@"STO_CUDA_ENTRY STV_DEFAULT"
_Z4heatPdS_S_S_S_Pi:
.text._Z4heatPdS_S_S_S_Pi:
[----:B------:R-:W-:Y:S08]  /*0000*/  LDC R1, c[0x0][0x37c] ;  /* 0x0000df00ff017b82 */ /* 0x000ff00000000800 */
[----:B------:R-:W0:Y:S01]  /*0010*/  LDC.64 R2, c[0x0][0x3a8] ;  /* 0x0000ea00ff027b82 */ /* 0x000e220000000a00 */
[----:B------:R-:W0:Y:S02]  /*0020*/  LDCU.64 UR4, c[0x0][0x358] ;  /* 0x00006b00ff0477ac */ /* 0x000e240008000a00 */
[----:B0-----:R-:W2:Y:S05]  /*0030*/  LDG.E R17, desc[UR4][R2.64] ;  /* 0x0000000402117981 */ /* 0x001eaa000c1e1900 */
[----:B------:R-:W0:Y:S01]  /*0040*/  S2UR UR6, SR_CTAID.X ;  /* 0x00000000000679c3 */ /* 0x000e220000002500 */
[----:B------:R-:W0:Y:S07]  /*0050*/  S2R R0, SR_TID.X ;  /* 0x0000000000007919 */ /* 0x000e2e0000002100 */
[----:B------:R-:W0:Y:S02]  /*0060*/  LDC R5, c[0x0][0x360] ;  /* 0x0000d800ff057b82 */ /* 0x000e240000000800 */
[----:B0-----:R-:W-:-:S02]  /*0070*/  IMAD R0, R5, UR6, R0 ;  /* 0x0000000605007c24 */ /* 0x001fc4000f8e0200 */
[----:B--2---:R-:W-:-:S03]  /*0080*/  VIADD R4, R17, 0xffffffff ;  /* 0xffffffff11047836 */ /* 0x004fc60000000000 */
[----:B------:R-:W-:Y:S01]  /*0090*/  ISETP.GE.AND P1, PT, R0, R17, PT ;  /* 0x000000110000720c */ /* 0x000fe20003f26270 */
[----:B------:R-:W-:-:S05]  /*00a0*/  IMAD R5, R17, R4, RZ ;  /* 0x0000000411057224 */ /* 0x000fca00078e02ff */
[----:B------:R-:W-:-:S13]  /*00b0*/  ISETP.GE.AND P0, PT, R0, R5, PT ;  /* 0x000000050000720c */ /* 0x000fda0003f06270 */
[----:B------:R-:W-:Y:S05]  /*00c0*/  @!P0 BRA P1, `(.L_x_0) ;  /* 0x00000000001c8947 */ /* 0x000fea0000800000 */
[----:B------:R-:W0:Y:S08]  /*00d0*/  LDC.64 R2, c[0x0][0x380] ;  /* 0x0000e000ff027b82 */ /* 0x000e300000000a00 */
[----:B------:R-:W1:Y:S01]  /*00e0*/  LDC.64 R4, c[0x0][0x388] ;  /* 0x0000e200ff047b82 */ /* 0x000e620000000a00 */
[----:B0-----:R-:W-:-:S06]  /*00f0*/  IMAD.WIDE R2, R0, 0x8, R2 ;  /* 0x0000000800027825 */ /* 0x001fcc00078e0202 */
[----:B------:R-:W2:Y:S01]  /*0100*/  LDG.E.64 R2, desc[UR4][R2.64] ;  /* 0x0000000402027981 */ /* 0x000ea2000c1e1b00 */
[----:B-1----:R-:W-:-:S05]  /*0110*/  IMAD.WIDE R4, R0, 0x8, R4 ;  /* 0x0000000800047825 */ /* 0x002fca00078e0204 */
[----:B--2---:R-:W-:Y:S01]  /*0120*/  STG.E.64 desc[UR4][R4.64], R2 ;  /* 0x0000000204007986 */ /* 0x004fe2000c101b04 */
[----:B------:R-:W-:Y:S05]  /*0130*/  EXIT ;  /* 0x000000000000794d */ /* 0x000fea0003800000 */
.L_x_0:
[-C--:B------:R-:W-:Y:S01]  /*0140*/  IABS R6, R17.reuse ;  /* 0x0000001100067213 */ /* 0x080fe20000000000 */
[----:B------:R-:W-:Y:S01]  /*0150*/  BSSY.RECONVERGENT B0, `(.L_x_1) ;  /* 0x0000026000007945 */ /* 0x000fe20003800200 */
[----:B------:R-:W-:Y:S02]  /*0160*/  IABS R7, R17 ;  /* 0x0000001100077213 */ /* 0x000fe40000000000 */
[----:B------:R-:W0:Y:S01]  /*0170*/  I2F.RP R4, R6 ;  /* 0x0000000600047306 */ /* 0x000e220000209400 */
[----:B------:R-:W-:Y:S02]  /*0180*/  ISETP.GE.AND P1, PT, R0, RZ, PT ;  /* 0x000000ff0000720c */ /* 0x000fe40003f26270 */
[----:B------:R-:W-:-:S05]  /*0190*/  IMAD.MOV R7, RZ, RZ, -R7 ;  /* 0x000000ffff077224 */ /* 0x000fca00078e0a07 */
[----:B0-----:R-:W0:Y:S02]  /*01a0*/  MUFU.RCP R4, R4 ;  /* 0x0000000400047308 */ /* 0x001e240000001000 */
[----:B0-----:R-:W-:Y:S01]  /*01b0*/  VIADD R2, R4, 0xffffffe ;  /* 0x0ffffffe04027836 */ /* 0x001fe20000000000 */
[----:B------:R-:W-:-:S05]  /*01c0*/  IABS R4, R0 ;  /* 0x0000000000047213 */ /* 0x000fca0000000000 */
[----:B------:R0:W1:Y:S02]  /*01d0*/  F2I.FTZ.U32.TRUNC.NTZ R3, R2 ;  /* 0x0000000200037305 */ /* 0x000064000021f000 */
[----:B0-----:R-:W-:Y:S02]  /*01e0*/  IMAD.MOV.U32 R2, RZ, RZ, RZ ;  /* 0x000000ffff027224 */ /* 0x001fe400078e00ff */
[----:B-1----:R-:W-:-:S04]  /*01f0*/  IMAD.MOV R5, RZ, RZ, -R3 ;  /* 0x000000ffff057224 */ /* 0x002fc800078e0a03 */
[----:B------:R-:W-:-:S04]  /*0200*/  IMAD R5, R5, R6, RZ ;  /* 0x0000000605057224 */ /* 0x000fc800078e02ff */
[----:B------:R-:W-:Y:S01]  /*0210*/  IMAD.HI.U32 R3, R3, R5, R2 ;  /* 0x0000000503037227 */ /* 0x000fe200078e0002 */
[----:B------:R-:W-:-:S05]  /*0220*/  LOP3.LUT R5, RZ, R17, RZ, 0x33, !PT ;  /* 0x00000011ff057212 */ /* 0x000fca00078e33ff */
[----:B------:R-:W-:-:S04]  /*0230*/  IMAD.HI.U32 R2, R3, R4, RZ ;  /* 0x0000000403027227 */ /* 0x000fc800078e00ff */
[----:B------:R-:W-:-:S05]  /*0240*/  IMAD R2, R2, R7, R4 ;  /* 0x0000000702027224 */ /* 0x000fca00078e0204 */
[----:B------:R-:W-:-:S13]  /*0250*/  ISETP.GT.U32.AND P0, PT, R6, R2, PT ;  /* 0x000000020600720c */ /* 0x000fda0003f04070 */
[----:B------:R-:W-:-:S05]  /*0260*/  @!P0 IMAD.IADD R2, R2, 0x1, -R6 ;  /* 0x0000000102028824 */ /* 0x000fca00078e0a06 */
[----:B------:R-:W-:-:S13]  /*0270*/  ISETP.GT.U32.AND P0, PT, R6, R2, PT ;  /* 0x000000020600720c */ /* 0x000fda0003f04070 */
[----:B------:R-:W-:Y:S01]  /*0280*/  @!P0 IMAD.IADD R2, R2, 0x1, -R6 ;  /* 0x0000000102028824 */ /* 0x000fe200078e0a06 */
[----:B------:R-:W-:-:S03]  /*0290*/  ISETP.NE.AND P0, PT, R17, RZ, PT ;  /* 0x000000ff1100720c */ /* 0x000fc60003f05270 */
[----:B------:R-:W-:-:S05]  /*02a0*/  @!P1 IMAD.MOV R2, RZ, RZ, -R2 ;  /* 0x000000ffff029224 */ /* 0x000fca00078e0a02 */
[----:B------:R-:W-:-:S04]  /*02b0*/  SEL R2, R5, R2, !P0 ;  /* 0x0000000205027207 */ /* 0x000fc80004000000 */
[----:B------:R-:W-:-:S13]  /*02c0*/  ISETP.NE.AND P1, PT, R2, RZ, PT ;  /* 0x000000ff0200720c */ /* 0x000fda0003f25270 */
[----:B------:R-:W-:Y:S05]  /*02d0*/  @!P1 BRA `(.L_x_2) ;  /* 0x0000000000349947 */ /* 0x000fea0003800000 */
[----:B------:R-:W-:-:S05]  /*02e0*/  VIADD R4, R0, 0x1 ;  /* 0x0000000100047836 */ /* 0x000fca0000000000 */
[----:B------:R-:W-:Y:S02]  /*02f0*/  IABS R2, R4 ;  /* 0x0000000400027213 */ /* 0x000fe40000000000 */
[----:B------:R-:W-:-:S03]  /*0300*/  ISETP.GE.AND P2, PT, R4, RZ, PT ;  /* 0x000000ff0400720c */ /* 0x000fc60003f46270 */
[----:B------:R-:W-:-:S04]  /*0310*/  IMAD.HI.U32 R3, R3, R2, RZ ;  /* 0x0000000203037227 */ /* 0x000fc800078e00ff */
[----:B------:R-:W-:-:S05]  /*0320*/  IMAD R3, R3, R7, R2 ;  /* 0x0000000703037224 */ /* 0x000fca00078e0202 */
[----:B------:R-:W-:-:S13]  /*0330*/  ISETP.GT.U32.AND P1, PT, R6, R3, PT ;  /* 0x000000030600720c */ /* 0x000fda0003f24070 */
[----:B------:R-:W-:-:S05]  /*0340*/  @!P1 IMAD.IADD R3, R3, 0x1, -R6 ;  /* 0x0000000103039824 */ /* 0x000fca00078e0a06 */
[----:B------:R-:W-:-:S13]  /*0350*/  ISETP.GT.U32.AND P1, PT, R6, R3, PT ;  /* 0x000000030600720c */ /* 0x000fda0003f24070 */
[----:B------:R-:W-:-:S04]  /*0360*/  @!P1 IMAD.IADD R3, R3, 0x1, -R6 ;  /* 0x0000000103039824 */ /* 0x000fc800078e0a06 */
[----:B------:R-:W-:-:S05]  /*0370*/  @!P2 IMAD.MOV R3, RZ, RZ, -R3 ;  /* 0x000000ffff03a224 */ /* 0x000fca00078e0a03 */
[----:B------:R-:W-:-:S04]  /*0380*/  SEL R3, R5, R3, !P0 ;  /* 0x0000000305037207 */ /* 0x000fc80004000000 */
[----:B------:R-:W-:-:S13]  /*0390*/  ISETP.NE.AND P0, PT, R3, RZ, PT ;  /* 0x000000ff0300720c */ /* 0x000fda0003f05270 */
[----:B------:R-:W-:Y:S05]  /*03a0*/  @P0 BRA `(.L_x_3) ;  /* 0x0000000000200947 */ /* 0x000fea0003800000 */
.L_x_2:
[----:B------:R-:W-:Y:S05]  /*03b0*/  BSYNC.RECONVERGENT B0 ;  /* 0x0000000000007941 */ /* 0x000fea0003800200 */
.L_x_1:
[----:B------:R-:W0:Y:S08]  /*03c0*/  LDC.64 R2, c[0x0][0x380] ;  /* 0x0000e000ff027b82 */ /* 0x000e300000000a00 */
[----:B------:R-:W1:Y:S01]  /*03d0*/  LDC.64 R4, c[0x0][0x388] ;  /* 0x0000e200ff047b82 */ /* 0x000e620000000a00 */
[----:B0-----:R-:W-:-:S06]  /*03e0*/  IMAD.WIDE R2, R0, 0x8, R2 ;  /* 0x0000000800027825 */ /* 0x001fcc00078e0202 */
[----:B------:R-:W2:Y:S01]  /*03f0*/  LDG.E.64 R2, desc[UR4][R2.64] ;  /* 0x0000000402027981 */ /* 0x000ea2000c1e1b00 */
[----:B-1----:R-:W-:-:S05]  /*0400*/  IMAD.WIDE R4, R0, 0x8, R4 ;  /* 0x0000000800047825 */ /* 0x002fca00078e0204 */
[----:B--2---:R-:W-:Y:S01]  /*0410*/  STG.E.64 desc[UR4][R4.64], R2 ;  /* 0x0000000204007986 */ /* 0x004fe2000c101b04 */
[----:B------:R-:W-:Y:S05]  /*0420*/  EXIT ;  /* 0x000000000000794d */ /* 0x000fea0003800000 */
.L_x_3:
[----:B------:R-:W0:Y:S08]  /*0430*/  LDC.64 R10, c[0x0][0x390] ;  /* 0x0000e400ff0a7b82 */ /* 0x000e300000000a00 */
[----:B------:R-:W1:Y:S08]  /*0440*/  LDC.64 R12, c[0x0][0x3a0] ;  /* 0x0000e800ff0c7b82 */ /* 0x000e700000000a00 */
[----:B------:R-:W2:Y:S01]  /*0450*/  LDC.64 R2, c[0x0][0x398] ;  /* 0x0000e600ff027b82 */ /* 0x000ea20000000a00 */
[----:B0-----:R-:W3:Y:S07]  /*0460*/  LDG.E.64 R10, desc[UR4][R10.64] ;  /* 0x000000040a0a7981 */ /* 0x001eee000c1e1b00 */
[----:B------:R-:W0:Y:S01]  /*0470*/  LDC.64 R6, c[0x0][0x380] ;  /* 0x0000e000ff067b82 */ /* 0x000e220000000a00 */
[----:B-1----:R-:W4:Y:S04]  /*0480*/  LDG.E.64 R12, desc[UR4][R12.64] ;  /* 0x000000040c0c7981 */ /* 0x002f28000c1e1b00 */
[----:B--2---:R-:W4:Y:S01]  /*0490*/  LDG.E.64 R2, desc[UR4][R2.64] ;  /* 0x0000000402027981 */ /* 0x004f22000c1e1b00 */
[----:B0-----:R-:W-:-:S05]  /*04a0*/  IMAD.WIDE R6, R0, 0x8, R6 ;  /* 0x0000000800067825 */ /* 0x001fca00078e0206 */
[----:B------:R0:W5:Y:S01]  /*04b0*/  LDG.E.64 R4, desc[UR4][R6.64] ;  /* 0x0000000406047981 */ /* 0x000162000c1e1b00 */
[----:B------:R-:W-:Y:S01]  /*04c0*/  IMAD.MOV.U32 R14, RZ, RZ, 0x1 ;  /* 0x00000001ff0e7424 */ /* 0x000fe200078e00ff */
[----:B---3--:R-:W-:-:S06]  /*04d0*/  DMUL R8, R10, R10 ;  /* 0x0000000a0a087228 */ /* 0x008fcc0000000000 */
[----:B------:R-:W1:Y:S01]  /*04e0*/  MUFU.RCP64H R15, R9 ;  /* 0x00000009000f7308 */ /* 0x000e620000001800 */
[----:B----4-:R-:W-:Y:S02]  /*04f0*/  DMUL R12, R12, R2 ;  /* 0x000000020c0c7228 */ /* 0x010fe40000000000 */
[----:B-1----:R-:W-:-:S08]  /*0500*/  DFMA R10, -R8, R14, 1 ;  /* 0x3ff00000080a742b */ /* 0x002fd0000000010e */
[----:B------:R-:W-:Y:S01]  /*0510*/  FSETP.GEU.AND P1, PT, |R13|, 6.5827683646048100446e-37, PT ;  /* 0x036000000d00780b */ /* 0x000fe20003f2e200 */
[----:B------:R-:W-:-:S08]  /*0520*/  DFMA R10, R10, R10, R10 ;  /* 0x0000000a0a0a722b */ /* 0x000fd0000000000a */
[----:B------:R-:W-:-:S08]  /*0530*/  DFMA R10, R14, R10, R14 ;  /* 0x0000000a0e0a722b */ /* 0x000fd0000000000e */
[----:B------:R-:W-:-:S08]  /*0540*/  DFMA R14, -R8, R10, 1 ;  /* 0x3ff00000080e742b */ /* 0x000fd0000000010a */
[----:B------:R-:W-:-:S08]  /*0550*/  DFMA R14, R10, R14, R10 ;  /* 0x0000000e0a0e722b */ /* 0x000fd0000000000a */
[----:B------:R-:W-:-:S08]  /*0560*/  DMUL R2, R12, R14 ;  /* 0x0000000e0c027228 */ /* 0x000fd00000000000 */
[----:B------:R-:W-:-:S08]  /*0570*/  DFMA R10, -R8, R2, R12 ;  /* 0x00000002080a722b */ /* 0x000fd0000000010c */
[----:B------:R-:W-:-:S10]  /*0580*/  DFMA R2, R14, R10, R2 ;  /* 0x0000000a0e02722b */ /* 0x000fd40000000002 */
[----:B------:R-:W-:-:S05]  /*0590*/  FFMA R10, RZ, R9, R3 ;  /* 0x00000009ff0a7223 */ /* 0x000fca0000000003 */
[----:B------:R-:W-:-:S13]  /*05a0*/  FSETP.GT.AND P0, PT, |R10|, 1.469367938527859385e-39, PT ;  /* 0x001000000a00780b */ /* 0x000fda0003f04200 */
[----:B0-----:R-:W-:Y:S05]  /*05b0*/  @P0 BRA P1, `(.L_x_4) ;  /* 0x0000000000100947 */ /* 0x001fea0000800000 */
[----:B------:R-:W-:-:S07]  /*05c0*/  MOV R16, 0x5e0 ;  /* 0x000005e000107802 */ /* 0x000fce0000000f00 */
[----:B-----5:R-:W-:Y:S05]  /*05d0*/  CALL.REL.NOINC `($__internal_0_$__cuda_sm20_div_rn_f64_full) ;  /* 0x0000000000547944 */ /* 0x020fea0003c00000 */
[----:B------:R-:W-:Y:S02]  /*05e0*/  IMAD.MOV.U32 R2, RZ, RZ, R14 ;  /* 0x000000ffff027224 */ /* 0x000fe400078e000e */
[----:B------:R-:W-:-:S07]  /*05f0*/  IMAD.MOV.U32 R3, RZ, RZ, R15 ;  /* 0x000000ffff037224 */ /* 0x000fce00078e000f */
.L_x_4:
[----:B------:R-:W0:Y:S01]  /*0600*/  LDC.64 R12, c[0x0][0x380] ;  /* 0x0000e000ff0c7b82 */ /* 0x000e220000000a00 */
[----:B------:R-:W-:Y:S01]  /*0610*/  IMAD.IADD R19, R0, 0x1, -R17 ;  /* 0x0000000100137824 */ /* 0x000fe200078e0a11 */
[----:B------:R-:W2:Y:S01]  /*0620*/  LDG.E.64 R8, desc[UR4][R6.64+0x8] ;  /* 0x0000080406087981 */ /* 0x000ea2000c1e1b00 */
[----:B------:R-:W-:-:S03]  /*0630*/  IMAD.WIDE R14, R17, 0x8, R6 ;  /* 0x00000008110e7825 */ /* 0x000fc600078e0206 */
[----:B------:R-:W2:Y:S04]  /*0640*/  LDG.E.64 R10, desc[UR4][R6.64+-0x8] ;  /* 0xfffff804060a7981 */ /* 0x000ea8000c1e1b00 */
[----:B------:R-:W3:Y:S01]  /*0650*/  LDG.E.64 R14, desc[UR4][R14.64] ;  /* 0x000000040e0e7981 */ /* 0x000ee2000c1e1b00 */
[----:B0-----:R-:W-:Y:S02]  /*0660*/  IMAD.WIDE R12, R19, 0x8, R12 ;  /* 0x00000008130c7825 */ /* 0x001fe400078e020c */
[----:B------:R-:W0:Y:S04]  /*0670*/  LDC.64 R18, c[0x0][0x388] ;  /* 0x0000e200ff127b82 */ /* 0x000e280000000a00 */
[----:B------:R-:W3:Y:S01]  /*0680*/  LDG.E.64 R12, desc[UR4][R12.64] ;  /* 0x000000040c0c7981 */ /* 0x000ee2000c1e1b00 */
[----:B0-----:R-:W-:Y:S01]  /*0690*/  IMAD.WIDE R18, R0, 0x8, R18 ;  /* 0x0000000800127825 */ /* 0x001fe200078e0212 */
[----:B--2---:R-:W-:-:S02]  /*06a0*/  DADD R8, R8, R10 ;  /* 0x0000000008087229 */ /* 0x004fc4000000000a */
[----:B-----5:R-:W-:-:S08]  /*06b0*/  DADD R10, R4, R4 ;  /* 0x00000000040a7229 */ /* 0x020fd00000000004 */
[----:B------:R-:W-:Y:S02]  /*06c0*/  DADD R8, R8, -R10 ;  /* 0x0000000008087229 */ /* 0x000fe4000000080a */
[----:B---3--:R-:W-:-:S06]  /*06d0*/  DADD R16, R12, R14 ;  /* 0x000000000c107229 */ /* 0x008fcc000000000e */
[----:B------:R-:W-:Y:S02]  /*06e0*/  DFMA R8, R8, R2, R4 ;  /* 0x000000020808722b */ /* 0x000fe40000000004 */
[----:B------:R-:W-:-:S08]  /*06f0*/  DADD R16, -R10, R16 ;  /* 0x000000000a107229 */ /* 0x000fd00000000110 */
[----:B------:R-:W-:-:S07]  /*0700*/  DFMA R8, R16, R2, R8 ;  /* 0x000000021008722b */ /* 0x000fce0000000008 */
[----:B------:R-:W-:Y:S01]  /*0710*/  STG.E.64 desc[UR4][R18.64], R8 ;  /* 0x0000000812007986 */ /* 0x000fe2000c101b04 */
[----:B------:R-:W-:Y:S05]  /*0720*/  EXIT ;  /* 0x000000000000794d */ /* 0x000fea0003800000 */
        .weak           $__internal_0_$__cuda_sm20_div_rn_f64_full
        .type           $__internal_0_$__cuda_sm20_div_rn_f64_full,@function
        .size           $__internal_0_$__cuda_sm20_div_rn_f64_full,(.L_x_11 - $__internal_0_$__cuda_sm20_div_rn_f64_full)
$__internal_0_$__cuda_sm20_div_rn_f64_full:
[C---:B------:R-:W-:Y:S01]  /*0730*/  FSETP.GEU.AND P0, PT, |R9|.reuse, 1.469367938527859385e-39, PT ;  /* 0x001000000900780b */ /* 0x040fe20003f0e200 */
[----:B------:R-:W-:Y:S01]  /*0740*/  IMAD.MOV.U32 R14, RZ, RZ, 0x1 ;  /* 0x00000001ff0e7424 */ /* 0x000fe200078e00ff */
[C---:B------:R-:W-:Y:S01]  /*0750*/  LOP3.LUT R10, R9.reuse, 0x800fffff, RZ, 0xc0, !PT ;  /* 0x800fffff090a7812 */ /* 0x040fe200078ec0ff */
[----:B------:R-:W-:Y:S01]  /*0760*/  IMAD.MOV.U32 R23, RZ, RZ, 0x1ca00000 ;  /* 0x1ca00000ff177424 */ /* 0x000fe200078e00ff */
[----:B------:R-:W-:Y:S02]  /*0770*/  LOP3.LUT R21, R9, 0x7ff00000, RZ, 0xc0, !PT ;  /* 0x7ff0000009157812 */ /* 0x000fe400078ec0ff */
[----:B------:R-:W-:Y:S01]  /*0780*/  LOP3.LUT R11, R10, 0x3ff00000, RZ, 0xfc, !PT ;  /* 0x3ff000000a0b7812 */ /* 0x000fe200078efcff */
[----:B------:R-:W-:-:S06]  /*0790*/  IMAD.MOV.U32 R10, RZ, RZ, R8 ;  /* 0x000000ffff0a7224 */ /* 0x000fcc00078e0008 */
[----:B------:R-:W-:-:S06]  /*07a0*/  @!P0 DMUL R10, R8, 8.98846567431157953865e+307 ;  /* 0x7fe00000080a8828 */ /* 0x000fcc0000000000 */
[----:B------:R-:W0:Y:S02]  /*07b0*/  MUFU.RCP64H R15, R11 ;  /* 0x0000000b000f7308 */ /* 0x000e240000001800 */
[----:B0-----:R-:W-:-:S08]  /*07c0*/  DFMA R2, R14, -R10, 1 ;  /* 0x3ff000000e02742b */ /* 0x001fd0000000080a */
[----:B------:R-:W-:-:S08]  /*07d0*/  DFMA R2, R2, R2, R2 ;  /* 0x000000020202722b */ /* 0x000fd00000000002 */
[----:B------:R-:W-:Y:S01]  /*07e0*/  DFMA R14, R14, R2, R14 ;  /* 0x000000020e0e722b */ /* 0x000fe2000000000e */
[----:B------:R-:W-:Y:S02]  /*07f0*/  IMAD.MOV.U32 R3, RZ, RZ, R13 ;  /* 0x000000ffff037224 */ /* 0x000fe400078e000d */
[----:B------:R-:W-:-:S03]  /*0800*/  IMAD.MOV.U32 R2, RZ, RZ, R12 ;  /* 0x000000ffff027224 */ /* 0x000fc600078e000c */
[----:B------:R-:W-:Y:S02]  /*0810*/  LOP3.LUT R22, R3, 0x7ff00000, RZ, 0xc0, !PT ;  /* 0x7ff0000003167812 */ /* 0x000fe400078ec0ff */
[----:B------:R-:W-:Y:S01]  /*0820*/  DFMA R18, R14, -R10, 1 ;  /* 0x3ff000000e12742b */ /* 0x000fe2000000080a */
[----:B------:R-:W-:Y:S01]  /*0830*/  IMAD.MOV.U32 R12, RZ, RZ, R2 ;  /* 0x000000ffff0c7224 */ /* 0x000fe200078e0002 */
[----:B------:R-:W-:Y:S01]  /*0840*/  ISETP.GE.U32.AND P1, PT, R22, R21, PT ;  /* 0x000000151600720c */ /* 0x000fe20003f26070 */
[----:B------:R-:W-:-:S03]  /*0850*/  IMAD.MOV.U32 R24, RZ, RZ, R22 ;  /* 0x000000ffff187224 */ /* 0x000fc600078e0016 */
[----:B------:R-:W-:Y:S02]  /*0860*/  SEL R13, R23, 0x63400000, !P1 ;  /* 0x63400000170d7807 */ /* 0x000fe40004800000 */
[----:B------:R-:W-:Y:S01]  /*0870*/  DFMA R14, R14, R18, R14 ;  /* 0x000000120e0e722b */ /* 0x000fe2000000000e */
[----:B------:R-:W-:Y:S02]  /*0880*/  FSETP.GEU.AND P1, PT, |R3|, 1.469367938527859385e-39, PT ;  /* 0x001000000300780b */ /* 0x000fe40003f2e200 */
[----:B------:R-:W-:-:S11]  /*0890*/  LOP3.LUT R13, R13, 0x800fffff, R3, 0xf8, !PT ;  /* 0x800fffff0d0d7812 */ /* 0x000fd600078ef803 */
[----:B------:R-:W-:Y:S05]  /*08a0*/  @P1 BRA `(.L_x_5) ;  /* 0x0000000000201947 */ /* 0x000fea0003800000 */
[----:B------:R-:W-:Y:S01]  /*08b0*/  LOP3.LUT R19, R9, 0x7ff00000, RZ, 0xc0, !PT ;  /* 0x7ff0000009137812 */ /* 0x000fe200078ec0ff */
[----:B------:R-:W-:-:S03]  /*08c0*/  IMAD.MOV.U32 R18, RZ, RZ, RZ ;  /* 0x000000ffff127224 */ /* 0x000fc600078e00ff */
[----:B------:R-:W-:-:S04]  /*08d0*/  ISETP.GE.U32.AND P1, PT, R22, R19, PT ;  /* 0x000000131600720c */ /* 0x000fc80003f26070 */
[----:B------:R-:W-:-:S04]  /*08e0*/  SEL R19, R23, 0x63400000, !P1 ;  /* 0x6340000017137807 */ /* 0x000fc80004800000 */
[----:B------:R-:W-:-:S04]  /*08f0*/  LOP3.LUT R19, R19, 0x80000000, R3, 0xf8, !PT ;  /* 0x8000000013137812 */ /* 0x000fc800078ef803 */
[----:B------:R-:W-:-:S06]  /*0900*/  LOP3.LUT R19, R19, 0x100000, RZ, 0xfc, !PT ;  /* 0x0010000013137812 */ /* 0x000fcc00078efcff */
[----:B------:R-:W-:-:S10]  /*0910*/  DFMA R12, R12, 2, -R18 ;  /* 0x400000000c0c782b */ /* 0x000fd40000000812 */
[----:B------:R-:W-:-:S07]  /*0920*/  LOP3.LUT R24, R13, 0x7ff00000, RZ, 0xc0, !PT ;  /* 0x7ff000000d187812 */ /* 0x000fce00078ec0ff */
.L_x_5:
[----:B------:R-:W-:Y:S01]  /*0930*/  IMAD.MOV.U32 R25, RZ, RZ, R21 ;  /* 0x000000ffff197224 */ /* 0x000fe200078e0015 */
[----:B------:R-:W-:Y:S01]  /*0940*/  @!P0 LOP3.LUT R25, R11, 0x7ff00000, RZ, 0xc0, !PT ;  /* 0x7ff000000b198812 */ /* 0x000fe200078ec0ff */
[----:B------:R-:W-:Y:S01]  /*0950*/  VIADD R26, R24, 0xffffffff ;  /* 0xffffffff181a7836 */ /* 0x000fe20000000000 */
[----:B------:R-:W-:-:S04]  /*0960*/  DMUL R18, R14, R12 ;  /* 0x0000000c0e127228 */ /* 0x000fc80000000000 */
[----:B------:R-:W-:Y:S01]  /*0970*/  ISETP.GT.U32.AND P0, PT, R26, 0x7feffffe, PT ;  /* 0x7feffffe1a00780c */ /* 0x000fe20003f04070 */
[----:B------:R-:W-:-:S03]  /*0980*/  VIADD R26, R25, 0xffffffff ;  /* 0xffffffff191a7836 */ /* 0x000fc60000000000 */
[----:B------:R-:W-:Y:S02]  /*0990*/  DFMA R20, R18, -R10, R12 ;  /* 0x8000000a1214722b */ /* 0x000fe4000000000c */
[----:B------:R-:W-:-:S06]  /*09a0*/  ISETP.GT.U32.OR P0, PT, R26, 0x7feffffe, P0 ;  /* 0x7feffffe1a00780c */ /* 0x000fcc0000704470 */
[----:B------:R-:W-:-:S07]  /*09b0*/  DFMA R20, R14, R20, R18 ;  /* 0x000000140e14722b */ /* 0x000fce0000000012 */
[----:B------:R-:W-:Y:S05]  /*09c0*/  @P0 BRA `(.L_x_6) ;  /* 0x00000000006c0947 */ /* 0x000fea0003800000 */
[----:B------:R-:W-:Y:S01]  /*09d0*/  LOP3.LUT R3, R9, 0x7ff00000, RZ, 0xc0, !PT ;  /* 0x7ff0000009037812 */ /* 0x000fe200078ec0ff */
[----:B------:R-:W-:-:S03]  /*09e0*/  IMAD.MOV.U32 R18, RZ, RZ, RZ ;  /* 0x000000ffff127224 */ /* 0x000fc600078e00ff */
[CC--:B------:R-:W-:Y:S02]  /*09f0*/  VIADDMNMX R2, R22.reuse, -R3.reuse, 0xb9600000, !PT ;  /* 0xb960000016027446 */ /* 0x0c0fe40007800903 */
[----:B------:R-:W-:Y:S02]  /*0a00*/  ISETP.GE.U32.AND P0, PT, R22, R3, PT ;  /* 0x000000031600720c */ /* 0x000fe40003f06070 */
[----:B------:R-:W-:Y:S02]  /*0a10*/  VIMNMX R2, PT, PT, R2, 0x46a00000, PT ;  /* 0x46a0000002027848 */ /* 0x000fe40003fe0100 */
[----:B------:R-:W-:-:S05]  /*0a20*/  SEL R23, R23, 0x63400000, !P0 ;  /* 0x6340000017177807 */ /* 0x000fca0004000000 */
[----:B------:R-:W-:-:S04]  /*0a30*/  IMAD.IADD R2, R2, 0x1, -R23 ;  /* 0x0000000102027824 */ /* 0x000fc800078e0a17 */
[----:B------:R-:W-:-:S06]  /*0a40*/  VIADD R19, R2, 0x7fe00000 ;  /* 0x7fe0000002137836 */ /* 0x000fcc0000000000 */
[----:B------:R-:W-:-:S10]  /*0a50*/  DMUL R14, R20, R18 ;  /* 0x00000012140e7228 */ /* 0x000fd40000000000 */
[----:B------:R-:W-:-:S13]  /*0a60*/  FSETP.GTU.AND P0, PT, |R15|, 1.469367938527859385e-39, PT ;  /* 0x001000000f00780b */ /* 0x000fda0003f0c200 */
[----:B------:R-:W-:Y:S05]  /*0a70*/  @P0 BRA `(.L_x_7) ;  /* 0x0000000000940947 */ /* 0x000fea0003800000 */
[----:B------:R-:W-:Y:S01]  /*0a80*/  DFMA R10, R20, -R10, R12 ;  /* 0x8000000a140a722b */ /* 0x000fe2000000000c */
[----:B------:R-:W-:-:S09]  /*0a90*/  IMAD.MOV.U32 R18, RZ, RZ, RZ ;  /* 0x000000ffff127224 */ /* 0x000fd200078e00ff */
[C---:B------:R-:W-:Y:S02]  /*0aa0*/  FSETP.NEU.AND P0, PT, R11.reuse, RZ, PT ;  /* 0x000000ff0b00720b */ /* 0x040fe40003f0d000 */
[----:B------:R-:W-:-:S04]  /*0ab0*/  LOP3.LUT R3, R11, 0x80000000, R9, 0x48, !PT ;  /* 0x800000000b037812 */ /* 0x000fc800078e4809 */
[----:B------:R-:W-:-:S07]  /*0ac0*/  LOP3.LUT R19, R3, R19, RZ, 0xfc, !PT ;  /* 0x0000001303137212 */ /* 0x000fce00078efcff */
[----:B------:R-:W-:Y:S05]  /*0ad0*/  @!P0 BRA `(.L_x_7) ;  /* 0x00000000007c8947 */ /* 0x000fea0003800000 */
[----:B------:R-:W-:Y:S01]  /*0ae0*/  IMAD.MOV R9, RZ, RZ, -R2 ;  /* 0x000000ffff097224 */ /* 0x000fe200078e0a02 */
[----:B------:R-:W-:Y:S01]  /*0af0*/  DMUL.RP R18, R20, R18 ;  /* 0x0000001214127228 */ /* 0x000fe20000008000 */
[----:B------:R-:W-:-:S06]  /*0b00*/  IMAD.MOV.U32 R8, RZ, RZ, RZ ;  /* 0x000000ffff087224 */ /* 0x000fcc00078e00ff */
[----:B------:R-:W-:-:S03]  /*0b10*/  DFMA R8, R14, -R8, R20 ;  /* 0x800000080e08722b */ /* 0x000fc60000000014 */
[----:B------:R-:W-:-:S03]  /*0b20*/  LOP3.LUT R3, R19, R3, RZ, 0x3c, !PT ;  /* 0x0000000313037212 */ /* 0x000fc600078e3cff */
[----:B------:R-:W-:-:S04]  /*0b30*/  IADD3 R8, PT, PT, -R2, -0x43300000, RZ ;  /* 0xbcd0000002087810 */ /* 0x000fc80007ffe1ff */
[----:B------:R-:W-:-:S04]  /*0b40*/  FSETP.NEU.AND P0, PT, |R9|, R8, PT ;  /* 0x000000080900720b */ /* 0x000fc80003f0d200 */
[----:B------:R-:W-:Y:S02]  /*0b50*/  FSEL R14, R18, R14, !P0 ;  /* 0x0000000e120e7208 */ /* 0x000fe40004000000 */
[----:B------:R-:W-:Y:S01]  /*0b60*/  FSEL R15, R3, R15, !P0 ;  /* 0x0000000f030f7208 */ /* 0x000fe20004000000 */
[----:B------:R-:W-:Y:S06]  /*0b70*/  BRA `(.L_x_7) ;  /* 0x0000000000547947 */ /* 0x000fec0003800000 */
.L_x_6:
[----:B------:R-:W-:-:S14]  /*0b80*/  DSETP.NAN.AND P0, PT, R2, R2, PT ;  /* 0x000000020200722a */ /* 0x000fdc0003f08000 */
[----:B------:R-:W-:Y:S05]  /*0b90*/  @P0 BRA `(.L_x_8) ;  /* 0x0000000000440947 */ /* 0x000fea0003800000 */
[----:B------:R-:W-:-:S14]  /*0ba0*/  DSETP.NAN.AND P0, PT, R8, R8, PT ;  /* 0x000000080800722a */ /* 0x000fdc0003f08000 */
[----:B------:R-:W-:Y:S05]  /*0bb0*/  @P0 BRA `(.L_x_9) ;  /* 0x0000000000300947 */ /* 0x000fea0003800000 */
[----:B------:R-:W-:Y:S01]  /*0bc0*/  ISETP.NE.AND P0, PT, R24, R25, PT ;  /* 0x000000191800720c */ /* 0x000fe20003f05270 */
[----:B------:R-:W-:Y:S02]  /*0bd0*/  IMAD.MOV.U32 R14, RZ, RZ, 0x0 ;  /* 0x00000000ff0e7424 */ /* 0x000fe400078e00ff */
[----:B------:R-:W-:-:S10]  /*0be0*/  IMAD.MOV.U32 R15, RZ, RZ, -0x80000 ;  /* 0xfff80000ff0f7424 */ /* 0x000fd400078e00ff */
[----:B------:R-:W-:Y:S05]  /*0bf0*/  @!P0 BRA `(.L_x_7) ;  /* 0x0000000000348947 */ /* 0x000fea0003800000 */
[----:B------:R-:W-:Y:S02]  /*0c00*/  ISETP.NE.AND P0, PT, R24, 0x7ff00000, PT ;  /* 0x7ff000001800780c */ /* 0x000fe40003f05270 */
[----:B------:R-:W-:Y:S02]  /*0c10*/  LOP3.LUT R15, R3, 0x80000000, R9, 0x48, !PT ;  /* 0x80000000030f7812 */ /* 0x000fe400078e4809 */
[----:B------:R-:W-:-:S13]  /*0c20*/  ISETP.EQ.OR P0, PT, R25, RZ, !P0 ;  /* 0x000000ff1900720c */ /* 0x000fda0004702670 */
[----:B------:R-:W-:Y:S01]  /*0c30*/  @P0 LOP3.LUT R2, R15, 0x7ff00000, RZ, 0xfc, !PT ;  /* 0x7ff000000f020812 */ /* 0x000fe200078efcff */
[----:B------:R-:W-:Y:S02]  /*0c40*/  @!P0 IMAD.MOV.U32 R14, RZ, RZ, RZ ;  /* 0x000000ffff0e8224 */ /* 0x000fe400078e00ff */
[----:B------:R-:W-:Y:S02]  /*0c50*/  @P0 IMAD.MOV.U32 R14, RZ, RZ, RZ ;  /* 0x000000ffff0e0224 */ /* 0x000fe400078e00ff */
[----:B------:R-:W-:Y:S01]  /*0c60*/  @P0 IMAD.MOV.U32 R15, RZ, RZ, R2 ;  /* 0x000000ffff0f0224 */ /* 0x000fe200078e0002 */
[----:B------:R-:W-:Y:S06]  /*0c70*/  BRA `(.L_x_7) ;  /* 0x0000000000147947 */ /* 0x000fec0003800000 */
.L_x_9:
[----:B------:R-:W-:Y:S01]  /*0c80*/  LOP3.LUT R15, R9, 0x80000, RZ, 0xfc, !PT ;  /* 0x00080000090f7812 */ /* 0x000fe200078efcff */
[----:B------:R-:W-:Y:S01]  /*0c90*/  IMAD.MOV.U32 R14, RZ, RZ, R8 ;  /* 0x000000ffff0e7224 */ /* 0x000fe200078e0008 */
[----:B------:R-:W-:Y:S06]  /*0ca0*/  BRA `(.L_x_7) ;  /* 0x0000000000087947 */ /* 0x000fec0003800000 */
.L_x_8:
[----:B------:R-:W-:Y:S01]  /*0cb0*/  LOP3.LUT R15, R3, 0x80000, RZ, 0xfc, !PT ;  /* 0x00080000030f7812 */ /* 0x000fe200078efcff */
[----:B------:R-:W-:-:S07]  /*0cc0*/  IMAD.MOV.U32 R14, RZ, RZ, R2 ;  /* 0x000000ffff0e7224 */ /* 0x000fce00078e0002 */
.L_x_7:
[----:B------:R-:W-:Y:S02]  /*0cd0*/  IMAD.MOV.U32 R2, RZ, RZ, R16 ;  /* 0x000000ffff027224 */ /* 0x000fe400078e0010 */
[----:B------:R-:W-:-:S04]  /*0ce0*/  IMAD.MOV.U32 R3, RZ, RZ, 0x0 ;  /* 0x00000000ff037424 */ /* 0x000fc800078e00ff */
[----:B------:R-:W-:Y:S05]  /*0cf0*/  RET.REL.NODEC R2 `(_Z4heatPdS_S_S_S_Pi) ;  /* 0xfffffff002c07950 */ /* 0x000fea0003c3ffff */
.L_x_10:
[----:B------:R-:W-:-:S00]  /*0d00*/  BRA `(.L_x_10) ;  /* 0xfffffffc00fc7947 */ /* 0x000fc0000383ffff */
[----:B------:R-:W-:-:S00]  /*0d10*/  NOP ;  /* 0x0000000000007918 */ /* 0x000fc00000000000 */
        /* <DEDUP_REMOVED lines=14> */
.L_x_11:


//--------------------- .nv.shared.reserved.0     --------------------------
	.section	.nv.shared.reserved.0,"aw",@nobits
	.weak		__nv_reservedSMEM_offset_0_alias
	.size		__nv_reservedSMEM_offset_0_alias, 0, 64
	.other		__nv_reservedSMEM_offset_0_alias,@"STO_CUDA_RESERVED_SHARED STV_DEFAULT"
__nv_reservedSMEM_offset_0_alias:
	.zero		0
	.zero		64


//--------------------- .nv.constant0._Z4heatPdS_S_S_S_Pi --------------------------
	.section	.nv.constant0._Z4heatPdS_S_S_S_Pi,"a",@progbits
	.sectionflags	@""
	.align	4
.nv.constant0._Z4heatPdS_S_S_S_Pi:
	.zero		944


//--------------------- SYMBOLS --------------------------

	.type		.nv.reservedSmem.offset0,@object
	.size		.nv.reservedSmem.offset0,0x4
